//
// Generated by NVIDIA NVVM Compiler
//
// Compiler Build ID: CL-36424714
// Cuda compilation tools, release 13.0, V13.0.88
// Based on NVVM 20.0.0
//

.version 9.0
.target sm_100
.address_size 64

	// .globl	_Z11gemm_kernelPKfS0_Pfi

.visible .entry _Z11gemm_kernelPKfS0_Pfi(
	.param .u64 .ptr .align 1 _Z11gemm_kernelPKfS0_Pfi_param_0,
	.param .u64 .ptr .align 1 _Z11gemm_kernelPKfS0_Pfi_param_1,
	.param .u64 .ptr .align 1 _Z11gemm_kernelPKfS0_Pfi_param_2,
	.param .u32 _Z11gemm_kernelPKfS0_Pfi_param_3
)
{
	.reg .pred 	%p<10>;
	.reg .b32 	%r<40>;
	.reg .b32 	%f<67>;
	.reg .b64 	%rd<67>;

	ld.param.u64 	%rd14, [_Z11gemm_kernelPKfS0_Pfi_param_0];
	ld.param.u64 	%rd15, [_Z11gemm_kernelPKfS0_Pfi_param_1];
	ld.param.u32 	%r18, [_Z11gemm_kernelPKfS0_Pfi_param_3];
	cvta.to.global.u64 	%rd1, %rd15;
	cvta.to.global.u64 	%rd2, %rd14;
	mov.u32 	%r19, %ctaid.y;
	mov.u32 	%r20, %ntid.y;
	mov.u32 	%r21, %tid.y;
	mad.lo.s32 	%r1, %r19, %r20, %r21;
	mov.u32 	%r22, %ctaid.x;
	mov.u32 	%r23, %ntid.x;
	mov.u32 	%r24, %tid.x;
	mad.lo.s32 	%r2, %r22, %r23, %r24;
	max.s32 	%r25, %r1, %r2;
	setp.ge.s32 	%p1, %r25, %r18;
	@%p1 bra 	$L__BB0_13;
	mul.lo.s32 	%r3, %r18, %r1;
	and.b32  	%r4, %r18, 7;
	setp.lt.u32 	%p2, %r18, 8;
	mov.f32 	%f66, 0f00000000;
	mov.b32 	%r38, 0;
	@%p2 bra 	$L__BB0_4;
	and.b32  	%r38, %r18, 2147483640;
	neg.s32 	%r36, %r38;
	mul.wide.s32 	%rd16, %r18, 4;
	add.s64 	%rd3, %rd1, %rd16;
	shl.b32 	%r7, %r18, 3;
	mul.wide.s32 	%rd17, %r18, 8;
	add.s64 	%rd4, %rd1, %rd17;
	mul.wide.s32 	%rd18, %r18, 12;
	add.s64 	%rd5, %rd1, %rd18;
	mul.wide.s32 	%rd19, %r18, 16;
	add.s64 	%rd6, %rd1, %rd19;
	mul.wide.s32 	%rd20, %r18, 20;
	add.s64 	%rd7, %rd1, %rd20;
	mul.wide.s32 	%rd21, %r18, 24;
	add.s64 	%rd8, %rd1, %rd21;
	mul.wide.s32 	%rd22, %r18, 28;
	add.s64 	%rd9, %rd1, %rd22;
	mul.wide.u32 	%rd23, %r3, 4;
	add.s64 	%rd24, %rd23, %rd2;
	add.s64 	%rd66, %rd24, 16;
	mov.f32 	%f66, 0f00000000;
	mov.u32 	%r35, %r2;
$L__BB0_3:
	.pragma "nounroll";
	mul.wide.s32 	%rd25, %r35, 4;
	add.s64 	%rd26, %rd3, %rd25;
	add.s64 	%rd27, %rd4, %rd25;
	add.s64 	%rd28, %rd5, %rd25;
	add.s64 	%rd29, %rd6, %rd25;
	add.s64 	%rd30, %rd7, %rd25;
	add.s64 	%rd31, %rd8, %rd25;
	add.s64 	%rd32, %rd9, %rd25;
	add.s64 	%rd33, %rd1, %rd25;
	ld.global.nc.f32 	%f16, [%rd66+-16];
	ld.global.nc.f32 	%f17, [%rd33];
	fma.rn.f32 	%f18, %f16, %f17, %f66;
	ld.global.nc.f32 	%f19, [%rd66+-12];
	ld.global.nc.f32 	%f20, [%rd26];
	fma.rn.f32 	%f21, %f19, %f20, %f18;
	ld.global.nc.f32 	%f22, [%rd66+-8];
	ld.global.nc.f32 	%f23, [%rd27];
	fma.rn.f32 	%f24, %f22, %f23, %f21;
	ld.global.nc.f32 	%f25, [%rd66+-4];
	ld.global.nc.f32 	%f26, [%rd28];
	fma.rn.f32 	%f27, %f25, %f26, %f24;
	ld.global.nc.f32 	%f28, [%rd66];
	ld.global.nc.f32 	%f29, [%rd29];
	fma.rn.f32 	%f30, %f28, %f29, %f27;
	ld.global.nc.f32 	%f31, [%rd66+4];
	ld.global.nc.f32 	%f32, [%rd30];
	fma.rn.f32 	%f33, %f31, %f32, %f30;
	ld.global.nc.f32 	%f34, [%rd66+8];
	ld.global.nc.f32 	%f35, [%rd31];
	fma.rn.f32 	%f36, %f34, %f35, %f33;
	ld.global.nc.f32 	%f37, [%rd66+12];
	ld.global.nc.f32 	%f38, [%rd32];
	fma.rn.f32 	%f66, %f37, %f38, %f36;
	add.s32 	%r36, %r36, 8;
	add.s32 	%r35, %r35, %r7;
	add.s64 	%rd66, %rd66, 32;
	setp.ne.s32 	%p3, %r36, 0;
	@%p3 bra 	$L__BB0_3;
$L__BB0_4:
	setp.eq.s32 	%p4, %r4, 0;
	@%p4 bra 	$L__BB0_12;
	and.b32  	%r13, %r18, 3;
	setp.lt.u32 	%p5, %r4, 4;
	@%p5 bra 	$L__BB0_7;
	add.s32 	%r27, %r38, %r3;
	mul.wide.u32 	%rd34, %r27, 4;
	add.s64 	%rd35, %rd2, %rd34;
	ld.global.nc.f32 	%f40, [%rd35];
	mad.lo.s32 	%r28, %r38, %r18, %r2;
	mul.wide.s32 	%rd36, %r28, 4;
	add.s64 	%rd37, %rd1, %rd36;
	ld.global.nc.f32 	%f41, [%rd37];
	fma.rn.f32 	%f42, %f40, %f41, %f66;
	cvt.u64.u32 	%rd38, %r3;
	cvt.u64.u32 	%rd39, %r38;
	add.s64 	%rd40, %rd39, %rd38;
	shl.b64 	%rd41, %rd40, 2;
	add.s64 	%rd42, %rd2, %rd41;
	ld.global.nc.f32 	%f43, [%rd42+4];
	mul.wide.s32 	%rd43, %r18, 4;
	add.s64 	%rd44, %rd37, %rd43;
	ld.global.nc.f32 	%f44, [%rd44];
	fma.rn.f32 	%f45, %f43, %f44, %f42;
	ld.global.nc.f32 	%f46, [%rd42+8];
	add.s64 	%rd45, %rd44, %rd43;
	ld.global.nc.f32 	%f47, [%rd45];
	fma.rn.f32 	%f48, %f46, %f47, %f45;
	ld.global.nc.f32 	%f49, [%rd42+12];
	add.s64 	%rd46, %rd45, %rd43;
	ld.global.nc.f32 	%f50, [%rd46];
	fma.rn.f32 	%f66, %f49, %f50, %f48;
	add.s32 	%r38, %r38, 4;
$L__BB0_7:
	setp.eq.s32 	%p6, %r13, 0;
	@%p6 bra 	$L__BB0_12;
	setp.eq.s32 	%p7, %r13, 1;
	@%p7 bra 	$L__BB0_10;
	add.s32 	%r29, %r38, %r3;
	mul.wide.u32 	%rd47, %r29, 4;
	add.s64 	%rd48, %rd2, %rd47;
	ld.global.nc.f32 	%f52, [%rd48];
	mad.lo.s32 	%r30, %r38, %r18, %r2;
	mul.wide.s32 	%rd49, %r30, 4;
	add.s64 	%rd50, %rd1, %rd49;
	ld.global.nc.f32 	%f53, [%rd50];
	fma.rn.f32 	%f54, %f52, %f53, %f66;
	cvt.u64.u32 	%rd51, %r3;
	cvt.u64.u32 	%rd52, %r38;
	add.s64 	%rd53, %rd52, %rd51;
	shl.b64 	%rd54, %rd53, 2;
	add.s64 	%rd55, %rd2, %rd54;
	ld.global.nc.f32 	%f55, [%rd55+4];
	mul.wide.s32 	%rd56, %r18, 4;
	add.s64 	%rd57, %rd50, %rd56;
	ld.global.nc.f32 	%f56, [%rd57];
	fma.rn.f32 	%f66, %f55, %f56, %f54;
	add.s32 	%r38, %r38, 2;
$L__BB0_10:
	and.b32  	%r31, %r18, 1;
	setp.eq.b32 	%p8, %r31, 1;
	not.pred 	%p9, %p8;
	@%p9 bra 	$L__BB0_12;
	add.s32 	%r32, %r38, %r3;
	mul.wide.u32 	%rd58, %r32, 4;
	add.s64 	%rd59, %rd2, %rd58;
	ld.global.nc.f32 	%f57, [%rd59];
	mad.lo.s32 	%r33, %r38, %r18, %r2;
	mul.wide.s32 	%rd60, %r33, 4;
	add.s64 	%rd61, %rd1, %rd60;
	ld.global.nc.f32 	%f58, [%rd61];
	fma.rn.f32 	%f66, %f57, %f58, %f66;
$L__BB0_12:
	ld.param.u64 	%rd65, [_Z11gemm_kernelPKfS0_Pfi_param_2];
	add.s32 	%r34, %r3, %r2;
	cvta.to.global.u64 	%rd62, %rd65;
	mul.wide.s32 	%rd63, %r34, 4;
	add.s64 	%rd64, %rd62, %rd63;
	st.global.f32 	[%rd64], %f66;
$L__BB0_13:
	ret;

}


// ===== COMPILED SASS (sm_100) =====

	.target	sm_100

	.elftype	@"ET_EXEC"


//--------------------- .note.nv.tkinfo           --------------------------
	.section	.note.nv.tkinfo,"",@"SHT_NOTE"
	.sectionflags	@"SHF_NOTE_NV_TKINFO"
	.tkinfo
        /*0018*/ 	.word	0x00000002
        /*0030*/ 	.string	""
        /*0030*/ 	.string	"ptxas"
        /*0030*/ 	.string	"Cuda compilation tools, release 13.0, V13.0.88"
        /*0030*/ 	.string	"Build cuda_13.0.r13.0/compiler.36424714_0"
        /*0030*/ 	.string	"-arch sm_100 -m 64 "



//--------------------- .note.nv.cuinfo           --------------------------
	.section	.note.nv.cuinfo,"",@"SHT_NOTE"
	.sectionflags	@"SHF_NOTE_NV_CUINFO"
        /*0018*/ 	.short	0x0002
        /*001a*/ 	.short	0x0064
        /*001c*/ 	.short	0x0082
	.zero		2


//--------------------- .nv.info                  --------------------------
	.section	.nv.info,"",@"SHT_CUDA_INFO"
	.align	4


	//----- nvinfo : EIATTR_REGCOUNT
	.align		4
        /*0000*/ 	.byte	0x04, 0x2f
        /*0002*/ 	.short	(.L_1 - .L_0)
	.align		4
.L_0:
        /*0004*/ 	.word	index@(_Z11gemm_kernelPKfS0_Pfi)
        /*0008*/ 	.word	0x0000001e


	//----- nvinfo : EIATTR_FRAME_SIZE
	.align		4
.L_1:
        /*000c*/ 	.byte	0x04, 0x11
        /*000e*/ 	.short	(.L_3 - .L_2)
	.align		4
.L_2:
        /*0010*/ 	.word	index@(_Z11gemm_kernelPKfS0_Pfi)
        /*0014*/ 	.word	0x00000000


	//----- nvinfo : EIATTR_MIN_STACK_SIZE
	.align		4
.L_3:
        /*0018*/ 	.byte	0x04, 0x12
        /*001a*/ 	.short	(.L_5 - .L_4)
	.align		4
.L_4:
        /*001c*/ 	.word	index@(_Z11gemm_kernelPKfS0_Pfi)
        /*0020*/ 	.word	0x00000000
.L_5:


//--------------------- .nv.compat                --------------------------
	.section	.nv.compat,"",@"SHT_CUDA_COMPAT_INFO"
	.align	4
        /*0000*/ 	.byte	0x02, 0x09, 0x00, 0x00, 0x02, 0x02, 0x01, 0x00, 0x02, 0x05, 0x05, 0x00, 0x03, 0x07, 0x01, 0x01
        /*0010*/ 	.byte	0x02, 0x03, 0x00, 0x00, 0x02, 0x06, 0x01, 0x00, 0x04, 0x0b, 0x08, 0x00, 0x09, 0x00, 0x00, 0x00
        /*0020*/ 	.byte	0x00, 0x00, 0x00, 0x00


//--------------------- .nv.info._Z11gemm_kernelPKfS0_Pfi --------------------------
	.section	.nv.info._Z11gemm_kernelPKfS0_Pfi,"",@"SHT_CUDA_INFO"
	.sectionflags	@""
	.align	4


	//----- nvinfo : EIATTR_CUDA_API_VERSION
	.align		4
        /*0000*/ 	.byte	0x04, 0x37
        /*0002*/ 	.short	(.L_7 - .L_6)
.L_6:
        /*0004*/ 	.word	0x00000082


	//----- nvinfo : EIATTR_KPARAM_INFO
	.align		4
.L_7:
        /*0008*/ 	.byte	0x04, 0x17
        /*000a*/ 	.short	(.L_9 - .L_8)
.L_8:
        /*000c*/ 	.word	0x00000000
        /*0010*/ 	.short	0x0003
        /*0012*/ 	.short	0x0018
        /*0014*/ 	.byte	0x00, 0xf0, 0x11, 0x00


	//----- nvinfo : EIATTR_KPARAM_INFO
	.align		4
.L_9:
        /*0018*/ 	.byte	0x04, 0x17
        /*001a*/ 	.short	(.L_11 - .L_10)
.L_10:
        /*001c*/ 	.word	0x00000000
        /*0020*/ 	.short	0x0002
        /*0022*/ 	.short	0x0010
        /*0024*/ 	.byte	0x00, 0xf5, 0x21, 0x00


	//----- nvinfo : EIATTR_KPARAM_INFO
	.align		4
.L_11:
        /*0028*/ 	.byte	0x04, 0x17
        /*002a*/ 	.short	(.L_13 - .L_12)
.L_12:
        /*002c*/ 	.word	0x00000000
        /*0030*/ 	.short	0x0001
        /*0032*/ 	.short	0x0008
        /*0034*/ 	.byte	0x00, 0xf5, 0x21, 0x00


	//----- nvinfo : EIATTR_KPARAM_INFO
	.align		4
.L_13:
        /*0038*/ 	.byte	0x04, 0x17
        /*003a*/ 	.short	(.L_15 - .L_14)
.L_14:
        /*003c*/ 	.word	0x00000000
        /*0040*/ 	.short	0x0000
        /*0042*/ 	.short	0x0000
        /*0044*/ 	.byte	0x00, 0xf5, 0x21, 0x00


	//----- nvinfo : EIATTR_SPARSE_MMA_MASK
	.align		4
.L_15:
        /*0048*/ 	.byte	0x03, 0x50
        /*004a*/ 	.short	0x0000


	//----- nvinfo : EIATTR_MAXREG_COUNT
	.align		4
        /*004c*/ 	.byte	0x03, 0x1b
        /*004e*/ 	.short	0x00ff


	//----- nvinfo : EIATTR_MERCURY_ISA_VERSION
	.align		4
        /*0050*/ 	.byte	0x03, 0x5f
        /*0052*/ 	.short	0x0101


	//----- nvinfo : EIATTR_VRC_CTA_INIT_COUNT
	.align		4
        /*0054*/ 	.byte	0x02, 0x4a
	.zero		1
	.zero		1


	//----- nvinfo : EIATTR_EXIT_INSTR_OFFSETS
	.align		4
        /*0058*/ 	.byte	0x04, 0x1c
        /*005a*/ 	.short	(.L_17 - .L_16)


	//   ....[0]....
.L_16:
        /*005c*/ 	.word	0x000000c0


	//   ....[1]....
        /*0060*/ 	.word	0x00000a90


	//----- nvinfo : EIATTR_CBANK_PARAM_SIZE
	.align		4
.L_17:
        /*0064*/ 	.byte	0x03, 0x19
        /*0066*/ 	.short	0x001c


	//----- nvinfo : EIATTR_PARAM_CBANK
	.align		4
        /*0068*/ 	.byte	0x04, 0x0a
        /*006a*/ 	.short	(.L_19 - .L_18)
	.align		4
.L_18:
        /*006c*/ 	.word	index@(.nv.constant0._Z11gemm_kernelPKfS0_Pfi)
        /*0070*/ 	.short	0x0380
        /*0072*/ 	.short	0x001c


	//----- nvinfo : EIATTR_SW_WAR
	.align		4
.L_19:
        /*0074*/ 	.byte	0x04, 0x36
        /*0076*/ 	.short	(.L_21 - .L_20)
.L_20:
        /*0078*/ 	.word	0x00000008
.L_21:


//--------------------- .nv.callgraph             --------------------------
	.section	.nv.callgraph,"",@"SHT_CUDA_CALLGRAPH"
	.align	4
	.sectionentsize	8
	.align		4
        /*0000*/ 	.word	0x00000000
	.align		4
        /*0004*/ 	.word	0xffffffff
	.align		4
        /*0008*/ 	.word	0x00000000
	.align		4
        /*000c*/ 	.word	0xfffffffe
	.align		4
        /*0010*/ 	.word	0x00000000
	.align		4
        /*0014*/ 	.word	0xfffffffd
	.align		4
        /*0018*/ 	.word	0x00000000
	.align		4
        /*001c*/ 	.word	0xfffffffc


//--------------------- .text._Z11gemm_kernelPKfS0_Pfi --------------------------
	.section	.text._Z11gemm_kernelPKfS0_Pfi,"ax",@progbits
	.align	128
        .global         _Z11gemm_kernelPKfS0_Pfi
        .type           _Z11gemm_kernelPKfS0_Pfi,@function
        .size           _Z11gemm_kernelPKfS0_Pfi,(.L_x_5 - _Z11gemm_kernelPKfS0_Pfi)
        .other          _Z11gemm_kernelPKfS0_Pfi,@"STO_CUDA_ENTRY STV_DEFAULT"
_Z11gemm_kernelPKfS0_Pfi:
.text._Z11gemm_kernelPKfS0_Pfi:
[----:B------:R-:W-:Y:S01]  /*0000*/  LDC R1, c[0x0][0x37c] ;  /* 0x0000df00ff017b82 */ /* 0x000fe20000000800 */
[----:B------:R-:W0:Y:S07]  /*0010*/  S2R R0, SR_TID.Y ;  /* 0x0000000000007919 */ /* 0x000e2e0000002200 */
[----:B------:R-:W0:Y:S01]  /*0020*/  S2UR UR4, SR_CTAID.Y ;  /* 0x00000000000479c3 */ /* 0x000e220000002600 */
[----:B------:R-:W1:Y:S01]  /*0030*/  LDCU UR20, c[0x0][0x398] ;  /* 0x00007300ff1477ac */ /* 0x000e620008000800 */
[----:B------:R-:W2:Y:S06]  /*0040*/  S2R R3, SR_TID.X ;  /* 0x0000000000037919 */ /* 0x000eac0000002100 */
[----:B------:R-:W0:Y:S08]  /*0050*/  LDC R13, c[0x0][0x364] ;  /* 0x0000d900ff0d7b82 */ /* 0x000e300000000800 */
[----:B------:R-:W2:Y:S08]  /*0060*/  S2UR UR5, SR_CTAID.X ;  /* 0x00000000000579c3 */ /* 0x000eb00000002500 */
[----:B------:R-:W2:Y:S01]  /*0070*/  LDC R2, c[0x0][0x360] ;  /* 0x0000d800ff027b82 */ /* 0x000ea20000000800 */
[----:B0-----:R-:W-:-:S02]  /*0080*/  IMAD R13, R13, UR4, R0 ;  /* 0x000000040d0d7c24 */ /* 0x001fc4000f8e0200 */
[----:B--2---:R-:W-:-:S05]  /*0090*/  IMAD R0, R2, UR5, R3 ;  /* 0x0000000502007c24 */ /* 0x004fca000f8e0203 */
[----:B------:R-:W-:-:S04]  /*00a0*/  VIMNMX R2, PT, PT, R13, R0, !PT ;  /* 0x000000000d027248 */ /* 0x000fc80007fe0100 */
[----:B-1----:R-:W-:-:S13]  /*00b0*/  ISETP.GE.AND P0, PT, R2, UR20, PT ;  /* 0x0000001402007c0c */ /* 0x002fda000bf06270 */
[----:B------:R-:W-:Y:S05]  /*00c0*/  @P0 EXIT ;  /* 0x000000000000094d */ /* 0x000fea0003800000 */
[----:B------:R-:W-:Y:S01]  /*00d0*/  UISETP.GE.U32.AND UP0, UPT, UR20, 0x8, UPT ;  /* 0x000000081400788c */ /* 0x000fe2000bf06070 */
[----:B------:R-:W-:Y:S02]  /*00e0*/  HFMA2 R12, -RZ, RZ, 0, 0 ;  /* 0x00000000ff0c7431 */ /* 0x000fe400000001ff */
[----:B------:R-:W-:Y:S01]  /*00f0*/  IMAD R13, R13, UR20, RZ ;  /* 0x000000140d0d7c24 */ /* 0x000fe2000f8e02ff */
[----:B------:R-:W-:Y:S01]  /*0100*/  UMOV UR4, URZ ;  /* 0x000000ff00047c82 */ /* 0x000fe20008000000 */
[----:B------:R-:W0:Y:S04]  /*0110*/  LDCU.64 UR18, c[0x0][0x358] ;  /* 0x00006b00ff1277ac */ /* 0x000e280008000a00 */
[----:B------:R-:W-:Y:S05]  /*0120*/  BRA.U !UP0, `(.L_x_0) ;  /* 0x0000000508047547 */ /* 0x000fea000b800000 */
[----:B------:R-:W1:Y:S01]  /*0130*/  LDCU.128 UR24, c[0x0][0x380] ;  /* 0x00007000ff1877ac */ /* 0x000e620008000c00 */
[----:B------:R-:W-:Y:S02]  /*0140*/  MOV R12, RZ ;  /* 0x000000ff000c7202 */ /* 0x000fe40000000f00 */
[----:B------:R-:W-:Y:S01]  /*0150*/  MOV R14, R0 ;  /* 0x00000000000e7202 */ /* 0x000fe20000000f00 */
[----:B------:R-:W-:-:S04]  /*0160*/  ULOP3.LUT UR4, UR20, 0x7ffffff8, URZ, 0xc0, !UPT ;  /* 0x7ffffff814047892 */ /* 0x000fc8000f8ec0ff */
[----:B------:R-:W-:Y:S01]  /*0170*/  UIADD3 UR5, UPT, UPT, -UR4, URZ, URZ ;  /* 0x000000ff04057290 */ /* 0x000fe2000fffe1ff */
[----:B-1----:R-:W-:Y:S01]  /*0180*/  MOV R2, UR24 ;  /* 0x0000001800027c02 */ /* 0x002fe20008000f00 */
[----:B------:R-:W-:Y:S01]  /*0190*/  UIMAD.WIDE UR6, UR20, 0x8, UR26 ;  /* 0x00000008140678a5 */ /* 0x000fe2000f8e021a */
[----:B------:R-:W-:Y:S01]  /*01a0*/  MOV R3, UR25 ;  /* 0x0000001900037c02 */ /* 0x000fe20008000f00 */
[----:B------:R-:W-:Y:S02]  /*01b0*/  UIMAD.WIDE UR8, UR20, 0xc, UR26 ;  /* 0x0000000c140878a5 */ /* 0x000fe4000f8e021a */
[----:B------:R-:W-:Y:S01]  /*01c0*/  UIMAD.WIDE UR10, UR20, 0x10, UR26 ;  /* 0x00000010140a78a5 */ /* 0x000fe2000f8e021a */
[----:B------:R-:W-:Y:S01]  /*01d0*/  IMAD.WIDE.U32 R2, R13, 0x4, R2 ;  /* 0x000000040d027825 */ /* 0x000fe200078e0002 */
[----:B------:R-:W-:Y:S02]  /*01e0*/  UIMAD.WIDE UR12, UR20, 0x14, UR26 ;  /* 0x00000014140c78a5 */ /* 0x000fe4000f8e021a */
[----:B------:R-:W-:Y:S01]  /*01f0*/  UIMAD.WIDE UR14, UR20, 0x18, UR26 ;  /* 0x00000018140e78a5 */ /* 0x000fe2000f8e021a */
[----:B------:R-:W-:Y:S01]  /*0200*/  IADD3 R2, P0, PT, R2, 0x10, RZ ;  /* 0x0000001002027810 */ /* 0x000fe20007f1e0ff */
[----:B------:R-:W-:-:S03]  /*0210*/  UIMAD.WIDE UR16, UR20, 0x1c, UR26 ;  /* 0x0000001c141078a5 */ /* 0x000fc6000f8e021a */
[----:B------:R-:W-:-:S09]  /*0220*/  IADD3.X R3, PT, PT, RZ, R3, RZ, P0, !PT ;  /* 0x00000003ff037210 */ /* 0x000fd200007fe4ff */
.L_x_1:
[----:B------:R-:W-:Y:S01]  /*0230*/  UIMAD.WIDE UR22, UR20, 0x4, UR26 ;  /* 0x00000004141678a5 */ /* 0x000fe2000f8e021a */
[----:B------:R-:W-:Y:S02]  /*0240*/  IMAD.MOV.U32 R23, RZ, RZ, 0x4 ;  /* 0x00000004ff177424 */ /* 0x000fe400078e00ff */
[----:B------:R-:W-:Y:S01]  /*0250*/  HFMA2 R11, -RZ, RZ, 0, 2.384185791015625e-07 ;  /* 0x00000004ff0b7431 */ /* 0x000fe200000001ff */
[----:B------:R-:W-:Y:S01]  /*0260*/  MOV R25, 0x4 ;  /* 0x0000000400197802 */ /* 0x000fe20000000f00 */
[----:B0-----:R-:W2:Y:S01]  /*0270*/  LDG.E.CONSTANT R21, desc[UR18][R2.64+-0x10] ;  /* 0xfffff01202157981 */ /* 0x001ea2000c1e9900 */
[C---:B------:R-:W-:Y:S01]  /*0280*/  IMAD.WIDE R22, R14.reuse, R23, UR26 ;  /* 0x0000001a0e167e25 */ /* 0x040fe2000f8e0217 */
[----:B------:R-:W-:Y:S02]  /*0290*/  MOV R8, UR22 ;  /* 0x0000001600087c02 */ /* 0x000fe40008000f00 */
[----:B------:R-:W-:Y:S01]  /*02a0*/  MOV R9, UR23 ;  /* 0x0000001700097c02 */ /* 0x000fe20008000f00 */
[----:B------:R-:W3:Y:S02]  /*02b0*/  LDG.E.CONSTANT R19, desc[UR18][R2.64+-0xc] ;  /* 0xfffff41202137981 */ /* 0x000ee4000c1e9900 */
[----:B------:R-:W-:-:S02]  /*02c0*/  IMAD.WIDE R8, R14, 0x4, R8 ;  /* 0x000000040e087825 */ /* 0x000fc400078e0208 */
[----:B------:R-:W2:Y:S01]  /*02d0*/  LDG.E.CONSTANT R22, desc[UR18][R22.64] ;  /* 0x0000001216167981 */ /* 0x000ea2000c1e9900 */
[----:B------:R-:W-:Y:S01]  /*02e0*/  MOV R5, 0x4 ;  /* 0x0000000400057802 */ /* 0x000fe20000000f00 */
[C---:B------:R-:W-:Y:S02]  /*02f0*/  IMAD.WIDE R24, R14.reuse, R25, UR6 ;  /* 0x000000060e187e25 */ /* 0x040fe4000f8e0219 */
[----:B------:R0:W3:Y:S02]  /*0300*/  LDG.E.CONSTANT R20, desc[UR18][R8.64] ;  /* 0x0000001208147981 */ /* 0x0000e4000c1e9900 */
[----:B------:R-:W-:Y:S02]  /*0310*/  IMAD.WIDE R10, R14, R11, UR8 ;  /* 0x000000080e0a7e25 */ /* 0x000fe4000f8e020b */
[----:B------:R-:W4:Y:S04]  /*0320*/  LDG.E.CONSTANT R18, desc[UR18][R24.64] ;  /* 0x0000001218127981 */ /* 0x000f28000c1e9900 */
[----:B------:R-:W4:Y:S01]  /*0330*/  LDG.E.CONSTANT R17, desc[UR18][R2.64+-0x8] ;  /* 0xfffff81202117981 */ /* 0x000f22000c1e9900 */
[----:B0-----:R-:W-:-:S02]  /*0340*/  HFMA2 R9, -RZ, RZ, 0, 2.384185791015625e-07 ;  /* 0x00000004ff097431 */ /* 0x001fc400000001ff */
[----:B------:R-:W-:Y:S01]  /*0350*/  IMAD.MOV.U32 R7, RZ, RZ, 0x4 ;  /* 0x00000004ff077424 */ /* 0x000fe200078e00ff */
[----:B------:R0:W5:Y:S01]  /*0360*/  LDG.E.CONSTANT R16, desc[UR18][R10.64] ;  /* 0x000000120a107981 */ /* 0x000162000c1e9900 */
[----:B------:R-:W-:-:S03]  /*0370*/  IMAD.WIDE R4, R14, R5, UR10 ;  /* 0x0000000a0e047e25 */ /* 0x000fc6000f8e0205 */
[----:B------:R-:W5:Y:S01]  /*0380*/  LDG.E.CONSTANT R15, desc[UR18][R2.64+-0x4] ;  /* 0xfffffc12020f7981 */ /* 0x000f62000c1e9900 */
[C---:B------:R-:W-:Y:S01]  /*0390*/  IMAD.WIDE R6, R14.reuse, R7, UR12 ;  /* 0x0000000c0e067e25 */ /* 0x040fe2000f8e0207 */
[----:B------:R-:W-:Y:S02]  /*03a0*/  MOV R27, 0x4 ;  /* 0x00000004001b7802 */ /* 0x000fe40000000f00 */
[----:B------:R1:W5:Y:S01]  /*03b0*/  LDG.E.CONSTANT R4, desc[UR18][R4.64] ;  /* 0x0000001204047981 */ /* 0x000362000c1e9900 */
[----:B------:R-:W-:-:S03]  /*03c0*/  IMAD.WIDE R8, R14, R9, UR14 ;  /* 0x0000000e0e087e25 */ /* 0x000fc6000f8e0209 */
[----:B------:R-:W5:Y:S01]  /*03d0*/  LDG.E.CONSTANT R23, desc[UR18][R2.64] ;  /* 0x0000001202177981 */ /* 0x000f62000c1e9900 */
[----:B0-----:R-:W-:-:S03]  /*03e0*/  IMAD.WIDE R10, R14, R27, UR16 ;  /* 0x000000100e0a7e25 */ /* 0x001fc6000f8e021b */
[----:B------:R-:W5:Y:S04]  /*03f0*/  LDG.E.CONSTANT R7, desc[UR18][R6.64] ;  /* 0x0000001206077981 */ /* 0x000f68000c1e9900 */
[----:B------:R-:W5:Y:S04]  /*0400*/  LDG.E.CONSTANT R24, desc[UR18][R2.64+0x4] ;  /* 0x0000041202187981 */ /* 0x000f68000c1e9900 */
[----:B------:R-:W5:Y:S04]  /*0410*/  LDG.E.CONSTANT R8, desc[UR18][R8.64] ;  /* 0x0000001208087981 */ /* 0x000f68000c1e9900 */
[----:B------:R-:W5:Y:S04]  /*0420*/  LDG.E.CONSTANT R25, desc[UR18][R2.64+0x8] ;  /* 0x0000081202197981 */ /* 0x000f68000c1e9900 */
[----:B------:R-:W5:Y:S04]  /*0430*/  LDG.E.CONSTANT R10, desc[UR18][R10.64] ;  /* 0x000000120a0a7981 */ /* 0x000f68000c1e9900 */
[----:B------:R0:W5:Y:S01]  /*0440*/  LDG.E.CONSTANT R27, desc[UR18][R2.64+0xc] ;  /* 0x00000c12021b7981 */ /* 0x000162000c1e9900 */
[----:B------:R-:W-:-:S04]  /*0450*/  UIADD3 UR5, UPT, UPT, UR5, 0x8, URZ ;  /* 0x0000000805057890 */ /* 0x000fc8000fffe0ff */
[----:B------:R-:W-:Y:S01]  /*0460*/  UISETP.NE.AND UP0, UPT, UR5, URZ, UPT ;  /* 0x000000ff0500728c */ /* 0x000fe2000bf05270 */
[----:B-1----:R-:W-:Y:S02]  /*0470*/  MOV R5, UR20 ;  /* 0x0000001400057c02 */ /* 0x002fe40008000f00 */
[----:B0-----:R-:W-:Y:S02]  /*0480*/  IADD3 R2, P0, PT, R2, 0x20, RZ ;  /* 0x0000002002027810 */ /* 0x001fe40007f1e0ff */
[----:B------:R-:W-:Y:S02]  /*0490*/  LEA R14, R5, R14, 0x3 ;  /* 0x0000000e050e7211 */ /* 0x000fe400078e18ff */
[----:B------:R-:W-:Y:S01]  /*04a0*/  IADD3.X R3, PT, PT, RZ, R3, RZ, P0, !PT ;  /* 0x00000003ff037210 */ /* 0x000fe200007fe4ff */
[----:B--2---:R-:W-:-:S04]  /*04b0*/  FFMA R22, R21, R22, R12 ;  /* 0x0000001615167223 */ /* 0x004fc8000000000c */
[----:B---3--:R-:W-:-:S04]  /*04c0*/  FFMA R20, R19, R20, R22 ;  /* 0x0000001413147223 */ /* 0x008fc80000000016 */
[----:B----4-:R-:W-:-:S04]  /*04d0*/  FFMA R18, R17, R18, R20 ;  /* 0x0000001211127223 */ /* 0x010fc80000000014 */
[----:B-----5:R-:W-:-:S04]  /*04e0*/  FFMA R16, R15, R16, R18 ;  /* 0x000000100f107223 */ /* 0x020fc80000000012 */
[----:B------:R-:W-:-:S04]  /*04f0*/  FFMA R23, R23, R4, R16 ;  /* 0x0000000417177223 */ /* 0x000fc80000000010 */
[----:B------:R-:W-:-:S04]  /*0500*/  FFMA R24, R24, R7, R23 ;  /* 0x0000000718187223 */ /* 0x000fc80000000017 */
[----:B------:R-:W-:-:S04]  /*0510*/  FFMA R8, R25, R8, R24 ;  /* 0x0000000819087223 */ /* 0x000fc80000000018 */
[----:B------:R-:W-:Y:S01]  /*0520*/  FFMA R12, R27, R10, R8 ;  /* 0x0000000a1b0c7223 */ /* 0x000fe20000000008 */
[----:B------:R-:W-:Y:S06]  /*0530*/  BRA.U UP0, `(.L_x_1) ;  /* 0xfffffffd003c7547 */ /* 0x000fec000b83ffff */
.L_x_0:
[----:B------:R-:W-:-:S04]  /*0540*/  ULOP3.LUT UR6, UR20, 0x7, URZ, 0xc0, !UPT ;  /* 0x0000000714067892 */ /* 0x000fc8000f8ec0ff */
[----:B------:R-:W-:-:S09]  /*0550*/  UISETP.NE.AND UP0, UPT, UR6, URZ, UPT ;  /* 0x000000ff0600728c */ /* 0x000fd2000bf05270 */
[----:B------:R-:W-:Y:S05]  /*0560*/  BRA.U !UP0, `(.L_x_2) ;  /* 0x0000000508387547 */ /* 0x000fea000b800000 */
[----:B------:R-:W-:Y:S02]  /*0570*/  UISETP.GE.U32.AND UP0, UPT, UR6, 0x4, UPT ;  /* 0x000000040600788c */ /* 0x000fe4000bf06070 */
[----:B------:R-:W-:-:S04]  /*0580*/  ULOP3.LUT UR5, UR20, 0x3, URZ, 0xc0, !UPT ;  /* 0x0000000314057892 */ /* 0x000fc8000f8ec0ff */
[----:B------:R-:W-:-:S03]  /*0590*/  UISETP.NE.AND UP1, UPT, UR5, URZ, UPT ;  /* 0x000000ff0500728c */ /* 0x000fc6000bf25270 */
[----:B------:R-:W-:Y:S08]  /*05a0*/  BRA.U !UP0, `(.L_x_3) ;  /* 0x00000001087c7547 */ /* 0x000ff0000b800000 */
[----:B------:R-:W1:Y:S01]  /*05b0*/  LDC.64 R6, c[0x0][0x388] ;  /* 0x0000e200ff067b82 */ /* 0x000e620000000a00 */
[----:B------:R-:W2:Y:S01]  /*05c0*/  LDCU.64 UR6, c[0x0][0x380] ;  /* 0x00007000ff0677ac */ /* 0x000ea20008000a00 */
[----:B------:R-:W-:Y:S01]  /*05d0*/  IMAD.U32 R9, RZ, RZ, UR4 ;  /* 0x00000004ff097e24 */ /* 0x000fe2000f8e00ff */
[C---:B------:R-:W-:Y:S02]  /*05e0*/  IADD3 R3, PT, PT, R13.reuse, UR4, RZ ;  /* 0x000000040d037c10 */ /* 0x040fe4000fffe0ff */
[----:B------:R-:W-:Y:S01]  /*05f0*/  IADD3 R10, P0, PT, R13, UR4, RZ ;  /* 0x000000040d0a7c10 */ /* 0x000fe2000ff1e0ff */
[----:B------:R-:W-:Y:S01]  /*0600*/  IMAD R9, R9, UR20, R0 ;  /* 0x0000001409097c24 */ /* 0x000fe2000f8e0200 */
[----:B------:R-:W-:Y:S01]  /*0610*/  MOV R11, UR20 ;  /* 0x00000014000b7c02 */ /* 0x000fe20008000f00 */
[----:B------:R-:W3:Y:S01]  /*0620*/  LDC.64 R4, c[0x0][0x380] ;  /* 0x0000e000ff047b82 */ /* 0x000ee20000000a00 */
[----:B------:R-:W-:Y:S01]  /*0630*/  MOV R15, UR20 ;  /* 0x00000014000f7c02 */ /* 0x000fe20008000f00 */
[----:B-1----:R-:W-:Y:S01]  /*0640*/  IMAD.WIDE R6, R9, 0x4, R6 ;  /* 0x0000000409067825 */ /* 0x002fe200078e0206 */
[----:B------:R-:W-:-:S05]  /*0650*/  MOV R9, UR20 ;  /* 0x0000001400097c02 */ /* 0x000fca0008000f00 */
[----:B------:R-:W-:Y:S02]  /*0660*/  IMAD.WIDE R8, R9, 0x4, R6 ;  /* 0x0000000409087825 */ /* 0x000fe400078e0206 */
[----:B0-----:R-:W4:Y:S02]  /*0670*/  LDG.E.CONSTANT R6, desc[UR18][R6.64] ;  /* 0x0000001206067981 */ /* 0x001f24000c1e9900 */
[----:B---3--:R-:W-:Y:S01]  /*0680*/  IMAD.WIDE.U32 R4, R3, 0x4, R4 ;  /* 0x0000000403047825 */ /* 0x008fe200078e0004 */
[----:B------:R-:W-:Y:S01]  /*0690*/  IADD3.X R3, PT, PT, RZ, RZ, RZ, P0, !PT ;  /* 0x000000ffff037210 */ /* 0x000fe200007fe4ff */
[----:B------:R-:W3:Y:S01]  /*06a0*/  LDG.E.CONSTANT R17, desc[UR18][R8.64] ;  /* 0x0000001208117981 */ /* 0x000ee2000c1e9900 */
[----:B--2---:R-:W-:-:S03]  /*06b0*/  LEA R2, P0, R10, UR6, 0x2 ;  /* 0x000000060a027c11 */ /* 0x004fc6000f8010ff */
[----:B------:R-:W4:Y:S01]  /*06c0*/  LDG.E.CONSTANT R5, desc[UR18][R4.64] ;  /* 0x0000001204057981 */ /* 0x000f22000c1e9900 */
[----:B------:R-:W-:Y:S01]  /*06d0*/  LEA.HI.X R3, R10, UR7, R3, 0x2, P0 ;  /* 0x000000070a037c11 */ /* 0x000fe200080f1403 */
[----:B------:R-:W-:-:S04]  /*06e0*/  IMAD.WIDE R10, R11, 0x4, R8 ;  /* 0x000000040b0a7825 */ /* 0x000fc800078e0208 */
[----:B------:R-:W3:Y:S01]  /*06f0*/  LDG.E.CONSTANT R16, desc[UR18][R2.64+0x4] ;  /* 0x0000041202107981 */ /* 0x000ee2000c1e9900 */
[----:B------:R-:W-:-:S03]  /*0700*/  IMAD.WIDE R14, R15, 0x4, R10 ;  /* 0x000000040f0e7825 */ /* 0x000fc600078e020a */
[----:B------:R-:W2:Y:S04]  /*0710*/  LDG.E.CONSTANT R19, desc[UR18][R10.64] ;  /* 0x000000120a137981 */ /* 0x000ea8000c1e9900 */
[----:B------:R-:W2:Y:S04]  /*0720*/  LDG.E.CONSTANT R18, desc[UR18][R2.64+0x8] ;  /* 0x0000081202127981 */ /* 0x000ea8000c1e9900 */
[----:B------:R-:W5:Y:S04]  /*0730*/  LDG.E.CONSTANT R20, desc[UR18][R2.64+0xc] ;  /* 0x00000c1202147981 */ /* 0x000f68000c1e9900 */
[----:B------:R-:W5:Y:S01]  /*0740*/  LDG.E.CONSTANT R14, desc[UR18][R14.64] ;  /* 0x000000120e0e7981 */ /* 0x000f62000c1e9900 */
[----:B------:R-:W-:Y:S01]  /*0750*/  UIADD3 UR4, UPT, UPT, UR4, 0x4, URZ ;  /* 0x0000000404047890 */ /* 0x000fe2000fffe0ff */
[----:B----4-:R-:W-:-:S04]  /*0760*/  FFMA R5, R5, R6, R12 ;  /* 0x0000000605057223 */ /* 0x010fc8000000000c */
[----:B---3--:R-:W-:-:S04]  /*0770*/  FFMA R5, R16, R17, R5 ;  /* 0x0000001110057223 */ /* 0x008fc80000000005 */
[----:B--2---:R-:W-:-:S04]  /*0780*/  FFMA R5, R18, R19, R5 ;  /* 0x0000001312057223 */ /* 0x004fc80000000005 */
[----:B-----5:R-:W-:-:S07]  /*0790*/  FFMA R12, R20, R14, R5 ;  /* 0x0000000e140c7223 */ /* 0x020fce0000000005 */
.L_x_3:
[----:B------:R-:W-:Y:S05]  /*07a0*/  BRA.U !UP1, `(.L_x_2) ;  /* 0x0000000109a87547 */ /* 0x000fea000b800000 */
[----:B------:R-:W-:Y:S01]  /*07b0*/  UISETP.NE.AND UP0, UPT, UR5, 0x1, UPT ;  /* 0x000000010500788c */ /* 0x000fe2000bf05270 */
[----:B------:R-:W-:Y:S01]  /*07c0*/  MOV R7, UR4 ;  /* 0x0000000400077c02 */ /* 0x000fe20008000f00 */
[----:B------:R-:W-:Y:S02]  /*07d0*/  ULOP3.LUT UR5, UR20, 0x1, URZ, 0xc0, !UPT ;  /* 0x0000000114057892 */ /* 0x000fe4000f8ec0ff */
[----:B------:R-:W-:Y:S02]  /*07e0*/  MOV R15, UR20 ;  /* 0x00000014000f7c02 */ /* 0x000fe40008000f00 */
[----:B------:R-:W-:Y:S01]  /*07f0*/  UISETP.NE.U32.AND UP1, UPT, UR5, 0x1, UPT ;  /* 0x000000010500788c */ /* 0x000fe2000bf25070 */
[----:B------:R-:W-:-:S04]  /*0800*/  PLOP3.LUT P1, PT, PT, PT, UP0, 0x80, 0x8 ;  /* 0x000000000008781c */ /* 0x000fc80003f2f008 */
[----:B------:R-:W1:Y:S01]  /*0810*/  @UP0 LDCU.128 UR8, c[0x0][0x380] ;  /* 0x00007000ff0807ac */ /* 0x000e620008000c00 */
[----:B------:R-:W-:Y:S01]  /*0820*/  PLOP3.LUT P0, PT, PT, PT, UP1, 0x80, 0x8 ;  /* 0x000000000008781c */ /* 0x000fe20003f0f018 */
[----:B------:R-:W2:Y:S04]  /*0830*/  @UP0 LDCU.64 UR6, c[0x0][0x380] ;  /* 0x00007000ff0607ac */ /* 0x000ea80008000a00 */
[----:B------:R-:W3:Y:S03]  /*0840*/  @!UP1 LDCU.128 UR12, c[0x0][0x380] ;  /* 0x00007000ff0c97ac */ /* 0x000ee60008000c00 */
[C---:B------:R-:W-:Y:S02]  /*0850*/  @P1 IADD3 R3, PT, PT, R13.reuse, UR4, RZ ;  /* 0x000000040d031c10 */ /* 0x040fe4000fffe0ff */
[----:B------:R-:W-:Y:S01]  /*0860*/  @P1 IADD3 R6, P2, PT, R13, UR4, RZ ;  /* 0x000000040d061c10 */ /* 0x000fe2000ff5e0ff */
[----:B------:R-:W-:Y:S01]  /*0870*/  @UP0 UIADD3 UR4, UPT, UPT, UR4, 0x2, URZ ;  /* 0x0000000204040890 */ /* 0x000fe2000fffe0ff */
[----:B-1----:R-:W-:Y:S01]  /*0880*/  MOV R11, UR9 ;  /* 0x00000009000b7c02 */ /* 0x002fe20008000f00 */
[----:B------:R-:W-:Y:S01]  /*0890*/  IMAD.U32 R10, RZ, RZ, UR8 ;  /* 0x00000008ff0a7e24 */ /* 0x000fe2000f8e00ff */
[----:B------:R-:W-:-:S02]  /*08a0*/  MOV R4, UR10 ;  /* 0x0000000a00047c02 */ /* 0x000fc40008000f00 */
[----:B------:R-:W-:Y:S01]  /*08b0*/  MOV R5, UR11 ;  /* 0x0000000b00057c02 */ /* 0x000fe20008000f00 */
[----:B------:R-:W-:-:S04]  /*08c0*/  @P1 IMAD.WIDE.U32 R10, R3, 0x4, R10 ;  /* 0x00000004030a1825 */ /* 0x000fc800078e000a */
[----:B------:R-:W-:Y:S01]  /*08d0*/  @P1 IMAD R3, R7, UR20, R0 ;  /* 0x0000001407031c24 */ /* 0x000fe2000f8e0200 */
[----:B------:R-:W-:Y:S01]  /*08e0*/  @P1 IADD3.X R7, PT, PT, RZ, RZ, RZ, P2, !PT ;  /* 0x000000ffff071210 */ /* 0x000fe200017fe4ff */
[----:B------:R-:W-:Y:S01]  /*08f0*/  IMAD.U32 R19, RZ, RZ, UR4 ;  /* 0x00000004ff137e24 */ /* 0x000fe2000f8e00ff */
[C---:B--2---:R-:W-:Y:S01]  /*0900*/  @P1 LEA R2, P2, R6.reuse, UR6, 0x2 ;  /* 0x0000000606021c11 */ /* 0x044fe2000f8410ff */
[----:B------:R-:W-:Y:S01]  /*0910*/  @P1 IMAD.WIDE R4, R3, 0x4, R4 ;  /* 0x0000000403041825 */ /* 0x000fe200078e0204 */
[----:B------:R-:W-:Y:S01]  /*0920*/  @!P0 IADD3 R17, PT, PT, R13, UR4, RZ ;  /* 0x000000040d118c10 */ /* 0x000fe2000fffe0ff */
[----:B0-----:R-:W2:Y:S01]  /*0930*/  @P1 LDG.E.CONSTANT R11, desc[UR18][R10.64] ;  /* 0x000000120a0b1981 */ /* 0x001ea2000c1e9900 */
[----:B------:R-:W-:Y:S01]  /*0940*/  @P1 LEA.HI.X R3, R6, UR7, R7, 0x2, P2 ;  /* 0x0000000706031c11 */ /* 0x000fe200090f1407 */
[----:B------:R-:W-:Y:S01]  /*0950*/  @!P0 IMAD R19, R19, UR20, R0 ;  /* 0x0000001413138c24 */ /* 0x000fe2000f8e0200 */
[----:B---3--:R-:W-:Y:S01]  /*0960*/  MOV R6, UR12 ;  /* 0x0000000c00067c02 */ /* 0x008fe20008000f00 */
[----:B------:R-:W-:Y:S01]  /*0970*/  @P1 IMAD.WIDE R14, R15, 0x4, R4 ;  /* 0x000000040f0e1825 */ /* 0x000fe200078e0204 */
[----:B------:R-:W-:Y:S01]  /*0980*/  MOV R7, UR13 ;  /* 0x0000000d00077c02 */ /* 0x000fe20008000f00 */
[----:B------:R-:W2:Y:S01]  /*0990*/  @P1 LDG.E.CONSTANT R4, desc[UR18][R4.64] ;  /* 0x0000001204041981 */ /* 0x000ea2000c1e9900 */
[----:B------:R-:W-:-:S02]  /*09a0*/  MOV R8, UR14 ;  /* 0x0000000e00087c02 */ /* 0x000fc40008000f00 */
[----:B------:R-:W-:Y:S01]  /*09b0*/  MOV R9, UR15 ;  /* 0x0000000f00097c02 */ /* 0x000fe20008000f00 */
[----:B------:R-:W-:Y:S01]  /*09c0*/  @!P0 IMAD.WIDE.U32 R6, R17, 0x4, R6 ;  /* 0x0000000411068825 */ /* 0x000fe200078e0006 */
[----:B------:R-:W3:Y:S03]  /*09d0*/  @P1 LDG.E.CONSTANT R14, desc[UR18][R14.64] ;  /* 0x000000120e0e1981 */ /* 0x000ee6000c1e9900 */
[----:B------:R-:W-:Y:S01]  /*09e0*/  @!P0 IMAD.WIDE R8, R19, 0x4, R8 ;  /* 0x0000000413088825 */ /* 0x000fe200078e0208 */
[----:B------:R-:W3:Y:S04]  /*09f0*/  @P1 LDG.E.CONSTANT R2, desc[UR18][R2.64+0x4] ;  /* 0x0000041202021981 */ /* 0x000ee8000c1e9900 */
[----:B------:R-:W4:Y:S04]  /*0a00*/  @!P0 LDG.E.CONSTANT R7, desc[UR18][R6.64] ;  /* 0x0000001206078981 */ /* 0x000f28000c1e9900 */
[----:B------:R-:W4:Y:S01]  /*0a10*/  @!P0 LDG.E.CONSTANT R8, desc[UR18][R8.64] ;  /* 0x0000001208088981 */ /* 0x000f22000c1e9900 */
[----:B--2---:R-:W-:-:S04]  /*0a20*/  @P1 FFMA R11, R11, R4, R12 ;  /* 0x000000040b0b1223 */ /* 0x004fc8000000000c */
[----:B---3--:R-:W-:-:S04]  /*0a30*/  @P1 FFMA R12, R2, R14, R11 ;  /* 0x0000000e020c1223 */ /* 0x008fc8000000000b */
[----:B----4-:R-:W-:-:S07]  /*0a40*/  @!P0 FFMA R12, R7, R8, R12 ;  /* 0x00000008070c8223 */ /* 0x010fce000000000c */
.L_x_2:
[----:B------:R-:W1:Y:S01]  /*0a50*/  LDC.64 R2, c[0x0][0x390] ;  /* 0x0000e400ff027b82 */ /* 0x000e620000000a00 */
[----:B------:R-:W-:-:S05]  /*0a60*/  IADD3 R13, PT, PT, R0, R13, RZ ;  /* 0x0000000d000d7210 */ /* 0x000fca0007ffe0ff */
[----:B-1----:R-:W-:-:S05]  /*0a70*/  IMAD.WIDE R2, R13, 0x4, R2 ;  /* 0x000000040d027825 */ /* 0x002fca00078e0202 */
[----:B0-----:R-:W-:Y:S01]  /*0a80*/  STG.E desc[UR18][R2.64], R12 ;  /* 0x0000000c02007986 */ /* 0x001fe2000c101912 */
[----:B------:R-:W-:Y:S05]  /*0a90*/  EXIT ;  /* 0x000000000000794d */ /* 0x000fea0003800000 */
.L_x_4:
[----:B------:R-:W-:-:S00]  /*0aa0*/  BRA `(.L_x_4) ;  /* 0xfffffffc00fc7947 */ /* 0x000fc0000383ffff */
[----:B------:R-:W-:-:S00]  /*0ab0*/  NOP ;  /* 0x0000000000007918 */ /* 0x000fc00000000000 */
        /* <DEDUP_REMOVED lines=12> */
.L_x_5:


//--------------------- .nv.shared.reserved.0     --------------------------
	.section	.nv.shared.reserved.0,"aw",@nobits
	.weak		__nv_reservedSMEM_offset_0_alias
	.size		__nv_reservedSMEM_offset_0_alias, 0, 64
	.other		__nv_reservedSMEM_offset_0_alias,@"STO_CUDA_RESERVED_SHARED STV_DEFAULT"
__nv_reservedSMEM_offset_0_alias:
	.zero		0
	.zero		64


//--------------------- .nv.constant0._Z11gemm_kernelPKfS0_Pfi --------------------------
	.section	.nv.constant0._Z11gemm_kernelPKfS0_Pfi,"a",@progbits
	.sectionflags	@""
	.align	4
.nv.constant0._Z11gemm_kernelPKfS0_Pfi:
	.zero		924


//--------------------- SYMBOLS --------------------------

	.type		.nv.reservedSmem.offset0,@object
	.size		.nv.reservedSmem.offset0,0x4
